//
// Generated by NVIDIA NVVM Compiler
//
// Compiler Build ID: CL-36424714
// Cuda compilation tools, release 13.0, V13.0.88
// Based on NVVM 20.0.0
//

.version 9.0
.target sm_100
.address_size 64

	// .globl	default_function_kernel

.visible .entry default_function_kernel(
	.param .u64 .ptr .align 1 default_function_kernel_param_0,
	.param .u64 .ptr .align 1 default_function_kernel_param_1
)
.maxntid 55
{
	.reg .b32 	%r<13>;
	.reg .b32 	%f<2>;
	.reg .b64 	%rd<9>;

	ld.param.u64 	%rd1, [default_function_kernel_param_0];
	ld.param.u64 	%rd2, [default_function_kernel_param_1];
	cvta.to.global.u64 	%rd3, %rd1;
	cvta.to.global.u64 	%rd4, %rd2;
	mov.u32 	%r1, %ctaid.x;
	mov.u32 	%r2, %tid.x;
	mad.lo.s32 	%r3, %r1, 55, %r2;
	and.b32  	%r4, %r3, 2147483584;
	shl.b32 	%r5, %r3, 1;
	and.b32  	%r6, %r5, 32;
	and.b32  	%r7, %r5, 30;
	shr.u32 	%r8, %r3, 5;
	and.b32  	%r9, %r8, 1;
	or.b32  	%r10, %r7, %r4;
	or.b32  	%r11, %r10, %r9;
	or.b32  	%r12, %r11, %r6;
	mul.wide.u32 	%rd5, %r12, 4;
	add.s64 	%rd6, %rd4, %rd5;
	ld.global.nc.f32 	%f1, [%rd6];
	mul.wide.u32 	%rd7, %r3, 4;
	add.s64 	%rd8, %rd3, %rd7;
	st.global.f32 	[%rd8], %f1;
	ret;

}


// ===== COMPILED SASS (sm_100) =====

	.target	sm_100

	.elftype	@"ET_EXEC"


//--------------------- .note.nv.tkinfo           --------------------------
	.section	.note.nv.tkinfo,"",@"SHT_NOTE"
	.sectionflags	@"SHF_NOTE_NV_TKINFO"
	.tkinfo
        /*0018*/ 	.word	0x00000002
        /*0030*/ 	.string	""
        /*0030*/ 	.string	"ptxas"
        /*0030*/ 	.string	"Cuda compilation tools, release 13.0, V13.0.88"
        /*0030*/ 	.string	"Build cuda_13.0.r13.0/compiler.36424714_0"
        /*0030*/ 	.string	"-arch sm_100 -m 64 "



//--------------------- .note.nv.cuinfo           --------------------------
	.section	.note.nv.cuinfo,"",@"SHT_NOTE"
	.sectionflags	@"SHF_NOTE_NV_CUINFO"
        /*0018*/ 	.short	0x0002
        /*001a*/ 	.short	0x0064
        /*001c*/ 	.short	0x0082
	.zero		2


//--------------------- .nv.info                  --------------------------
	.section	.nv.info,"",@"SHT_CUDA_INFO"
	.align	4


	//----- nvinfo : EIATTR_REGCOUNT
	.align		4
        /*0000*/ 	.byte	0x04, 0x2f
        /*0002*/ 	.short	(.L_1 - .L_0)
	.align		4
.L_0:
        /*0004*/ 	.word	index@(default_function_kernel)
        /*0008*/ 	.word	0x0000000a


	//----- nvinfo : EIATTR_FRAME_SIZE
	.align		4
.L_1:
        /*000c*/ 	.byte	0x04, 0x11
        /*000e*/ 	.short	(.L_3 - .L_2)
	.align		4
.L_2:
        /*0010*/ 	.word	index@(default_function_kernel)
        /*0014*/ 	.word	0x00000000


	//----- nvinfo : EIATTR_MIN_STACK_SIZE
	.align		4
.L_3:
        /*0018*/ 	.byte	0x04, 0x12
        /*001a*/ 	.short	(.L_5 - .L_4)
	.align		4
.L_4:
        /*001c*/ 	.word	index@(default_function_kernel)
        /*0020*/ 	.word	0x00000000
.L_5:


//--------------------- .nv.compat                --------------------------
	.section	.nv.compat,"",@"SHT_CUDA_COMPAT_INFO"
	.align	4
        /*0000*/ 	.byte	0x02, 0x09, 0x00, 0x00, 0x02, 0x02, 0x01, 0x00, 0x02, 0x05, 0x05, 0x00, 0x03, 0x07, 0x01, 0x01
        /*0010*/ 	.byte	0x02, 0x03, 0x00, 0x00, 0x02, 0x06, 0x01, 0x00, 0x04, 0x0b, 0x08, 0x00, 0x09, 0x00, 0x00, 0x00
        /*0020*/ 	.byte	0x00, 0x00, 0x00, 0x00


//--------------------- .nv.info.default_function_kernel --------------------------
	.section	.nv.info.default_function_kernel,"",@"SHT_CUDA_INFO"
	.sectionflags	@""
	.align	4


	//----- nvinfo : EIATTR_CUDA_API_VERSION
	.align		4
        /*0000*/ 	.byte	0x04, 0x37
        /*0002*/ 	.short	(.L_7 - .L_6)
.L_6:
        /*0004*/ 	.word	0x00000082


	//----- nvinfo : EIATTR_KPARAM_INFO
	.align		4
.L_7:
        /*0008*/ 	.byte	0x04, 0x17
        /*000a*/ 	.short	(.L_9 - .L_8)
.L_8:
        /*000c*/ 	.word	0x00000000
        /*0010*/ 	.short	0x0001
        /*0012*/ 	.short	0x0008
        /*0014*/ 	.byte	0x00, 0xf5, 0x21, 0x00


	//----- nvinfo : EIATTR_KPARAM_INFO
	.align		4
.L_9:
        /*0018*/ 	.byte	0x04, 0x17
        /*001a*/ 	.short	(.L_11 - .L_10)
.L_10:
        /*001c*/ 	.word	0x00000000
        /*0020*/ 	.short	0x0000
        /*0022*/ 	.short	0x0000
        /*0024*/ 	.byte	0x00, 0xf5, 0x21, 0x00


	//----- nvinfo : EIATTR_SPARSE_MMA_MASK
	.align		4
.L_11:
        /*0028*/ 	.byte	0x03, 0x50
        /*002a*/ 	.short	0x0000


	//----- nvinfo : EIATTR_MAXREG_COUNT
	.align		4
        /*002c*/ 	.byte	0x03, 0x1b
        /*002e*/ 	.short	0x00ff


	//----- nvinfo : EIATTR_MERCURY_ISA_VERSION
	.align		4
        /*0030*/ 	.byte	0x03, 0x5f
        /*0032*/ 	.short	0x0101


	//----- nvinfo : EIATTR_VRC_CTA_INIT_COUNT
	.align		4
        /*0034*/ 	.byte	0x02, 0x4a
	.zero		1
	.zero		1


	//----- nvinfo : EIATTR_EXIT_INSTR_OFFSETS
	.align		4
        /*0038*/ 	.byte	0x04, 0x1c
        /*003a*/ 	.short	(.L_13 - .L_12)


	//   ....[0]....
.L_12:
        /*003c*/ 	.word	0x00000110


	//----- nvinfo : EIATTR_MAX_THREADS
	.align		4
.L_13:
        /*0040*/ 	.byte	0x04, 0x05
        /*0042*/ 	.short	(.L_15 - .L_14)
.L_14:
        /*0044*/ 	.word	0x00000037
        /*0048*/ 	.word	0x00000001
        /*004c*/ 	.word	0x00000001


	//----- nvinfo : EIATTR_CBANK_PARAM_SIZE
	.align		4
.L_15:
        /*0050*/ 	.byte	0x03, 0x19
        /*0052*/ 	.short	0x0010


	//----- nvinfo : EIATTR_PARAM_CBANK
	.align		4
        /*0054*/ 	.byte	0x04, 0x0a
        /*0056*/ 	.short	(.L_17 - .L_16)
	.align		4
.L_16:
        /*0058*/ 	.word	index@(.nv.constant0.default_function_kernel)
        /*005c*/ 	.short	0x0380
        /*005e*/ 	.short	0x0010


	//----- nvinfo : EIATTR_SW_WAR
	.align		4
.L_17:
        /*0060*/ 	.byte	0x04, 0x36
        /*0062*/ 	.short	(.L_19 - .L_18)
.L_18:
        /*0064*/ 	.word	0x00000008
.L_19:


//--------------------- .nv.callgraph             --------------------------
	.section	.nv.callgraph,"",@"SHT_CUDA_CALLGRAPH"
	.align	4
	.sectionentsize	8
	.align		4
        /*0000*/ 	.word	0x00000000
	.align		4
        /*0004*/ 	.word	0xffffffff
	.align		4
        /*0008*/ 	.word	0x00000000
	.align		4
        /*000c*/ 	.word	0xfffffffe
	.align		4
        /*0010*/ 	.word	0x00000000
	.align		4
        /*0014*/ 	.word	0xfffffffd
	.align		4
        /*0018*/ 	.word	0x00000000
	.align		4
        /*001c*/ 	.word	0xfffffffc


//--------------------- .text.default_function_kernel --------------------------
	.section	.text.default_function_kernel,"ax",@progbits
	.align	128
        .global         default_function_kernel
        .type           default_function_kernel,@function
        .size           default_function_kernel,(.L_x_1 - default_function_kernel)
        .other          default_function_kernel,@"STO_CUDA_ENTRY STV_DEFAULT"
default_function_kernel:
.text.default_function_kernel:
[----:B------:R-:W-:Y:S01]  /*0000*/  LDC R1, c[0x0][0x37c] ;  /* 0x0000df00ff017b82 */ /* 0x000fe20000000800 */
[----:B------:R-:W0:Y:S07]  /*0010*/  S2R R7, SR_CTAID.X ;  /* 0x0000000000077919 */ /* 0x000e2e0000002500 */
[----:B------:R-:W1:Y:S01]  /*0020*/  LDC.64 R2, c[0x0][0x388] ;  /* 0x0000e200ff027b82 */ /* 0x000e620000000a00 */
[----:B------:R-:W2:Y:S01]  /*0030*/  LDCU.64 UR4, c[0x0][0x358] ;  /* 0x00006b00ff0477ac */ /* 0x000ea20008000a00 */
[----:B------:R-:W0:Y:S02]  /*0040*/  S2R R0, SR_TID.X ;  /* 0x0000000000007919 */ /* 0x000e240000002100 */
[----:B0-----:R-:W-:-:S04]  /*0050*/  IMAD R7, R7, 0x37, R0 ;  /* 0x0000003707077824 */ /* 0x001fc800078e0200 */
[----:B------:R-:W-:Y:S01]  /*0060*/  IMAD.SHL.U32 R0, R7, 0x2, RZ ;  /* 0x0000000207007824 */ /* 0x000fe200078e00ff */
[----:B------:R-:W-:-:S04]  /*0070*/  SHF.R.U32.HI R5, RZ, 0x5, R7 ;  /* 0x00000005ff057819 */ /* 0x000fc80000011607 */
[----:B------:R-:W-:-:S04]  /*0080*/  LOP3.LUT R4, R0, 0x1e, RZ, 0xc0, !PT ;  /* 0x0000001e00047812 */ /* 0x000fc800078ec0ff */
[----:B------:R-:W-:-:S04]  /*0090*/  LOP3.LUT R4, R4, 0x7fffffc0, R7, 0xf8, !PT ;  /* 0x7fffffc004047812 */ /* 0x000fc800078ef807 */
[----:B------:R-:W-:-:S04]  /*00a0*/  LOP3.LUT R5, R4, 0x1, R5, 0xf8, !PT ;  /* 0x0000000104057812 */ /* 0x000fc800078ef805 */
[----:B------:R-:W-:-:S05]  /*00b0*/  LOP3.LUT R5, R5, 0x20, R0, 0xf8, !PT ;  /* 0x0000002005057812 */ /* 0x000fca00078ef800 */
[----:B-1----:R-:W-:Y:S02]  /*00c0*/  IMAD.WIDE.U32 R2, R5, 0x4, R2 ;  /* 0x0000000405027825 */ /* 0x002fe400078e0002 */
[----:B------:R-:W0:Y:S04]  /*00d0*/  LDC.64 R4, c[0x0][0x380] ;  /* 0x0000e000ff047b82 */ /* 0x000e280000000a00 */
[----:B--2---:R-:W2:Y:S01]  /*00e0*/  LDG.E.CONSTANT R3, desc[UR4][R2.64] ;  /* 0x0000000402037981 */ /* 0x004ea2000c1e9900 */
[----:B0-----:R-:W-:-:S05]  /*00f0*/  IMAD.WIDE.U32 R4, R7, 0x4, R4 ;  /* 0x0000000407047825 */ /* 0x001fca00078e0004 */
[----:B--2---:R-:W-:Y:S01]  /*0100*/  STG.E desc[UR4][R4.64], R3 ;  /* 0x0000000304007986 */ /* 0x004fe2000c101904 */
[----:B------:R-:W-:Y:S05]  /*0110*/  EXIT ;  /* 0x000000000000794d */ /* 0x000fea0003800000 */
.L_x_0:
[----:B------:R-:W-:-:S00]  /*0120*/  BRA `(.L_x_0) ;  /* 0xfffffffc00fc7947 */ /* 0x000fc0000383ffff */
[----:B------:R-:W-:-:S00]  /*0130*/  NOP ;  /* 0x0000000000007918 */ /* 0x000fc00000000000 */
        /* <DEDUP_REMOVED lines=12> */
.L_x_1:


//--------------------- .nv.shared.reserved.0     --------------------------
	.section	.nv.shared.reserved.0,"aw",@nobits
	.weak		__nv_reservedSMEM_offset_0_alias
	.size		__nv_reservedSMEM_offset_0_alias, 0, 64
	.other		__nv_reservedSMEM_offset_0_alias,@"STO_CUDA_RESERVED_SHARED STV_DEFAULT"
__nv_reservedSMEM_offset_0_alias:
	.zero		0
	.zero		64


//--------------------- .nv.constant0.default_function_kernel --------------------------
	.section	.nv.constant0.default_function_kernel,"a",@progbits
	.sectionflags	@""
	.align	4
.nv.constant0.default_function_kernel:
	.zero		912


//--------------------- SYMBOLS --------------------------

	.type		.nv.reservedSmem.offset0,@object
	.size		.nv.reservedSmem.offset0,0x4
